	.headerflags	@"EF_CUDA_TEXMODE_UNIFIED EF_CUDA_64BIT_ADDRESS EF_CUDA_SM86 EF_CUDA_VIRTUAL_SM(EF_CUDA_SM86)"
	.elftype	@"ET_EXEC"


//--------------------- .nv.info                  --------------------------
	.section	.nv.info,"",@"SHT_CUDA_INFO"
	.align	4


	//----- nvinfo : EIATTR_REGCOUNT
	.align		4
        /*0000*/ 	.byte	0x04, 0x2f
        /*0002*/ 	.short	(.L_1 - .L_0)
	.align		4
.L_0:
        /*0004*/ 	.word	index@(triton_red_fused__to_copy_add_amax_amin_clamp_mul_reciprocal_11)
        /*0008*/ 	.word	0x00000023


	//----- nvinfo : EIATTR_MIN_STACK_SIZE
	.align		4
.L_1:
        /*000c*/ 	.byte	0x04, 0x12
        /*000e*/ 	.short	(.L_3 - .L_2)
	.align		4
.L_2:
        /*0010*/ 	.word	index@(triton_red_fused__to_copy_add_amax_amin_clamp_mul_reciprocal_11)
        /*0014*/ 	.word	0x00000000


	//----- nvinfo : EIATTR_FRAME_SIZE
	.align		4
.L_3:
        /*0018*/ 	.byte	0x04, 0x11
        /*001a*/ 	.short	(.L_5 - .L_4)
	.align		4
.L_4:
        /*001c*/ 	.word	index@(triton_red_fused__to_copy_add_amax_amin_clamp_mul_reciprocal_11)
        /*0020*/ 	.word	0x00000000


	//----- nvinfo : EIATTR_MIN_STACK_SIZE
	.align		4
.L_5:
        /*0024*/ 	.byte	0x04, 0x12
        /*0026*/ 	.short	(.L_7 - .L_6)
	.align		4
.L_6:
        /*0028*/ 	.word	index@(triton_red_fused__to_copy_add_amax_amin_clamp_mul_reciprocal_11)
        /*002c*/ 	.word	0x00000000
.L_7:


//--------------------- .nv.info.triton_red_fused__to_copy_add_amax_amin_clamp_mul_reciprocal_11 --------------------------
	.section	.nv.info.triton_red_fused__to_copy_add_amax_amin_clamp_mul_reciprocal_11,"",@"SHT_CUDA_INFO"
	.sectionflags	@""
	.align	4


	//----- nvinfo : EIATTR_CUDA_API_VERSION
	.align		4
        /*0000*/ 	.byte	0x04, 0x37
        /*0002*/ 	.short	(.L_9 - .L_8)
.L_8:
        /*0004*/ 	.word	0x0000007c


	//----- nvinfo : EIATTR_SW2861232_WAR
	.align		4
.L_9:
        /*0008*/ 	.byte	0x01, 0x35
	.zero		2


	//----- nvinfo : EIATTR_PARAM_CBANK
	.align		4
        /*000c*/ 	.byte	0x04, 0x0a
        /*000e*/ 	.short	(.L_11 - .L_10)
	.align		4
.L_10:
        /*0010*/ 	.word	index@(.nv.constant0.triton_red_fused__to_copy_add_amax_amin_clamp_mul_reciprocal_11)
        /*0014*/ 	.short	0x0160
        /*0016*/ 	.short	0x0030


	//----- nvinfo : EIATTR_CBANK_PARAM_SIZE
	.align		4
.L_11:
        /*0018*/ 	.byte	0x03, 0x19
        /*001a*/ 	.short	0x0030


	//----- nvinfo : EIATTR_KPARAM_INFO
	.align		4
        /*001c*/ 	.byte	0x04, 0x17
        /*001e*/ 	.short	(.L_13 - .L_12)
.L_12:
        /*0020*/ 	.word	0x00000000
        /*0024*/ 	.short	0x0006
        /*0026*/ 	.short	0x0028
        /*0028*/ 	.byte	0x00, 0xf4, 0x21, 0x00


	//----- nvinfo : EIATTR_KPARAM_INFO
	.align		4
.L_13:
        /*002c*/ 	.byte	0x04, 0x17
        /*002e*/ 	.short	(.L_15 - .L_14)
.L_14:
        /*0030*/ 	.word	0x00000000
        /*0034*/ 	.short	0x0005
        /*0036*/ 	.short	0x0024
        /*0038*/ 	.byte	0x00, 0xf0, 0x11, 0x00


	//----- nvinfo : EIATTR_KPARAM_INFO
	.align		4
.L_15:
        /*003c*/ 	.byte	0x04, 0x17
        /*003e*/ 	.short	(.L_17 - .L_16)
.L_16:
        /*0040*/ 	.word	0x00000000
        /*0044*/ 	.short	0x0004
        /*0046*/ 	.short	0x0020
        /*0048*/ 	.byte	0x00, 0xf0, 0x11, 0x00


	//----- nvinfo : EIATTR_KPARAM_INFO
	.align		4
.L_17:
        /*004c*/ 	.byte	0x04, 0x17
        /*004e*/ 	.short	(.L_19 - .L_18)
.L_18:
        /*0050*/ 	.word	0x00000000
        /*0054*/ 	.short	0x0003
        /*0056*/ 	.short	0x0018
        /*0058*/ 	.byte	0x00, 0xf4, 0x21, 0x00


	//----- nvinfo : EIATTR_KPARAM_INFO
	.align		4
.L_19:
        /*005c*/ 	.byte	0x04, 0x17
        /*005e*/ 	.short	(.L_21 - .L_20)
.L_20:
        /*0060*/ 	.word	0x00000000
        /*0064*/ 	.short	0x0002
        /*0066*/ 	.short	0x0010
        /*0068*/ 	.byte	0x00, 0xf4, 0x21, 0x00


	//----- nvinfo : EIATTR_KPARAM_INFO
	.align		4
.L_21:
        /*006c*/ 	.byte	0x04, 0x17
        /*006e*/ 	.short	(.L_23 - .L_22)
.L_22:
        /*0070*/ 	.word	0x00000000
        /*0074*/ 	.short	0x0001
        /*0076*/ 	.short	0x0008
        /*0078*/ 	.byte	0x00, 0xf4, 0x21, 0x00


	//----- nvinfo : EIATTR_KPARAM_INFO
	.align		4
.L_23:
        /*007c*/ 	.byte	0x04, 0x17
        /*007e*/ 	.short	(.L_25 - .L_24)
.L_24:
        /*0080*/ 	.word	0x00000000
        /*0084*/ 	.short	0x0000
        /*0086*/ 	.short	0x0000
        /*0088*/ 	.byte	0x00, 0xf4, 0x21, 0x00


	//----- nvinfo : EIATTR_MAXREG_COUNT
	.align		4
.L_25:
        /*008c*/ 	.byte	0x03, 0x1b
        /*008e*/ 	.short	0x00ff


	//----- nvinfo : EIATTR_COOP_GROUP_MASK_REGIDS
	.align		4
        /*0090*/ 	.byte	0x04, 0x29
        /*0092*/ 	.short	(.L_27 - .L_26)


	//   ....[0]....
.L_26:
        /*0094*/ 	.word	0xffffffff


	//   ....[1]....
        /*0098*/ 	.word	0xffffffff


	//   ....[2]....
        /*009c*/ 	.word	0xffffffff


	//   ....[3]....
        /*00a0*/ 	.word	0xffffffff


	//   ....[4]....
        /*00a4*/ 	.word	0xffffffff


	//   ....[5]....
        /*00a8*/ 	.word	0xffffffff


	//   ....[6]....
        /*00ac*/ 	.word	0xffffffff


	//   ....[7]....
        /*00b0*/ 	.word	0xffffffff


	//   ....[8]....
        /*00b4*/ 	.word	0xffffffff


	//   ....[9]....
        /*00b8*/ 	.word	0xffffffff


	//   ....[10]....
        /*00bc*/ 	.word	0xffffffff


	//   ....[11]....
        /*00c0*/ 	.word	0xffffffff


	//   ....[12]....
        /*00c4*/ 	.word	0xffffffff


	//   ....[13]....
        /*00c8*/ 	.word	0xffffffff


	//   ....[14]....
        /*00cc*/ 	.word	0xffffffff


	//   ....[15]....
        /*00d0*/ 	.word	0xffffffff


	//----- nvinfo : EIATTR_COOP_GROUP_INSTR_OFFSETS
	.align		4
.L_27:
        /*00d4*/ 	.byte	0x04, 0x28
        /*00d6*/ 	.short	(.L_29 - .L_28)


	//   ....[0]....
.L_28:
        /*00d8*/ 	.word	0x000005e0


	//   ....[1]....
        /*00dc*/ 	.word	0x00000630


	//   ....[2]....
        /*00e0*/ 	.word	0x000006b0


	//   ....[3]....
        /*00e4*/ 	.word	0x00000820


	//   ....[4]....
        /*00e8*/ 	.word	0x00000980


	//   ....[5]....
        /*00ec*/ 	.word	0x000009c0


	//   ....[6]....
        /*00f0*/ 	.word	0x00000a70


	//   ....[7]....
        /*00f4*/ 	.word	0x00000ab0


	//   ....[8]....
        /*00f8*/ 	.word	0x00000ac0


	//   ....[9]....
        /*00fc*/ 	.word	0x00000b50


	//   ....[10]....
        /*0100*/ 	.word	0x00000b70


	//   ....[11]....
        /*0104*/ 	.word	0x00000bd0


	//   ....[12]....
        /*0108*/ 	.word	0x00000c00


	//   ....[13]....
        /*010c*/ 	.word	0x00000ce0


	//   ....[14]....
        /*0110*/ 	.word	0x00000d40


	//   ....[15]....
        /*0114*/ 	.word	0x00000d90


	//----- nvinfo : EIATTR_EXIT_INSTR_OFFSETS
	.align		4
.L_29:
        /*0118*/ 	.byte	0x04, 0x1c
        /*011a*/ 	.short	(.L_31 - .L_30)


	//   ....[0]....
.L_30:
        /*011c*/ 	.word	0x00001a00


	//   ....[1]....
        /*0120*/ 	.word	0x00001a20


	//----- nvinfo : EIATTR_REQNTID
	.align		4
.L_31:
        /*0124*/ 	.byte	0x04, 0x10
        /*0126*/ 	.short	(.L_33 - .L_32)
.L_32:
        /*0128*/ 	.word	0x00000100
        /*012c*/ 	.word	0x00000001
        /*0130*/ 	.word	0x00000001
.L_33:


//--------------------- .nv.callgraph             --------------------------
	.section	.nv.callgraph,"",@"SHT_CUDA_CALLGRAPH"
	.align	4
	.sectionentsize	8
	.align		4
        /*0000*/ 	.word	0x00000000
	.align		4
        /*0004*/ 	.word	0xffffffff
	.align		4
        /*0008*/ 	.word	0x00000000
	.align		4
        /*000c*/ 	.word	0xfffffffe
	.align		4
        /*0010*/ 	.word	0x00000000
	.align		4
        /*0014*/ 	.word	0xfffffffd
	.align		4
        /*0018*/ 	.word	0x00000000
	.align		4
        /*001c*/ 	.word	0xfffffffc


//--------------------- .nv.rel.action            --------------------------
	.section	.nv.rel.action,"",@"SHT_CUDA_RELOCINFO"
	.align	8
	.sectionentsize	8
        /*0000*/ 	.byte	0x73, 0x00, 0x00, 0x00, 0x00, 0x00, 0x00, 0x00, 0x00, 0x00, 0x00, 0x11, 0x25, 0x00, 0x05, 0x36


//--------------------- .nv.constant0.triton_red_fused__to_copy_add_amax_amin_clamp_mul_reciprocal_11 --------------------------
	.section	.nv.constant0.triton_red_fused__to_copy_add_amax_amin_clamp_mul_reciprocal_11,"a",@progbits
	.sectionflags	@""
	.align	4
.nv.constant0.triton_red_fused__to_copy_add_amax_amin_clamp_mul_reciprocal_11:
	.zero		400


//--------------------- .text.triton_red_fused__to_copy_add_amax_amin_clamp_mul_reciprocal_11 --------------------------
	.section	.text.triton_red_fused__to_copy_add_amax_amin_clamp_mul_reciprocal_11,"ax",@progbits
	.sectionflags	@"SHF_BARRIERS=1"
	.sectioninfo	@"SHI_REGISTERS=35"
	.align	128
        .global         triton_red_fused__to_copy_add_amax_amin_clamp_mul_reciprocal_11
        .type           triton_red_fused__to_copy_add_amax_amin_clamp_mul_reciprocal_11,@function
        .size           triton_red_fused__to_copy_add_amax_amin_clamp_mul_reciprocal_11,(.L_x_1 - triton_red_fused__to_copy_add_amax_amin_clamp_mul_reciprocal_11)
        .other          triton_red_fused__to_copy_add_amax_amin_clamp_mul_reciprocal_11,@"STO_CUDA_ENTRY STV_DEFAULT"
triton_red_fused__to_copy_add_amax_amin_clamp_mul_reciprocal_11:
.text.triton_red_fused__to_copy_add_amax_amin_clamp_mul_reciprocal_11:
[----:B------:R-:W-:Y:S02]  /*0000*/  IMAD.MOV.U32 R1, RZ, RZ, c[0x0][0x28] ;  /* 0x00000a00ff017624 */ /* 0x000fe400078e00ff */
[----:B------:R-:W0:Y:S01]  /*0010*/  S2R R18, SR_TID.X ;  /* 0x0000000000127919 */ /* 0x000e220000002100 */
[----:B------:R-:W-:Y:S01]  /*0020*/  IMAD.MOV.U32 R17, RZ, RZ, 0x2 ;  /* 0x00000002ff117424 */ /* 0x000fe200078e00ff */
[----:B------:R-:W-:Y:S01]  /*0030*/  CS2R R8, SRZ ;  /* 0x0000000000087805 */ /* 0x000fe2000001ff00 */
[----:B------:R-:W-:Y:S01]  /*0040*/  ULDC.64 UR4, c[0x0][0x118] ;  /* 0x0000460000047ab9 */ /* 0x000fe20000000a00 */
[----:B------:R-:W1:Y:S01]  /*0050*/  S2R R16, SR_CTAID.X ;  /* 0x0000000000107919 */ /* 0x000e620000002500 */
[----:B0-----:R-:W-:Y:S01]  /*0060*/  IMAD.SHL.U32 R15, R18, 0x4, RZ ;  /* 0x00000004120f7824 */ /* 0x001fe200078e00ff */
[----:B-1----:R-:W-:-:S04]  /*0070*/  ISETP.GE.AND P1, PT, R16, 0x200, PT ;  /* 0x000002001000780c */ /* 0x002fc80003f26270 */
[C---:B------:R-:W-:Y:S02]  /*0080*/  LOP3.LUT R3, R15.reuse, 0x7c, RZ, 0xc0, !PT ;  /* 0x0000007c0f037812 */ /* 0x040fe400078ec0ff */
[----:B------:R-:W-:Y:S02]  /*0090*/  SHF.R.U32.HI R0, RZ, 0x7, R15 ;  /* 0x00000007ff007819 */ /* 0x000fe4000001160f */
[----:B------:R-:W-:Y:S01]  /*00a0*/  LOP3.LUT R14, R15, 0x3fc, RZ, 0xc0, !PT ;  /* 0x000003fc0f0e7812 */ /* 0x000fe200078ec0ff */
[----:B------:R-:W-:Y:S01]  /*00b0*/  IMAD R4, R16, 0x80, R3 ;  /* 0x0000008010047824 */ /* 0x000fe200078e0203 */
[----:B------:R-:W-:Y:S02]  /*00c0*/  SGXT.U32 R3, R0, 0x3 ;  /* 0x000000030003781a */ /* 0x000fe40000000000 */
[----:B------:R-:W-:-:S03]  /*00d0*/  LOP3.LUT R0, R14, 0x400, RZ, 0xfc, !PT ;  /* 0x000004000e007812 */ /* 0x000fc600078efcff */
[----:B------:R-:W-:Y:S01]  /*00e0*/  IMAD R2, R3, 0x80800, R4 ;  /* 0x0008080003027824 */ /* 0x000fe200078e0204 */
[----:B------:R-:W-:-:S03]  /*00f0*/  SHF.R.U32.HI R5, RZ, 0x7, R0 ;  /* 0x00000007ff057819 */ /* 0x000fc60000011600 */
[----:B------:R-:W-:-:S05]  /*0100*/  IMAD.WIDE R2, R2, R17, c[0x0][0x160] ;  /* 0x0000580002027625 */ /* 0x000fca00078e0211 */
[----:B------:R-:W2:Y:S01]  /*0110*/  @!P1 LDG.E.EL.64 R8, [R2.64] ;  /* 0x0000000402089981 */ /* 0x000ea2000c2e1b00 */
[----:B------:R-:W-:Y:S01]  /*0120*/  IMAD R6, R5, 0x80800, R4 ;  /* 0x0008080005067824 */ /* 0x000fe200078e0204 */
[----:B------:R-:W-:-:S03]  /*0130*/  CS2R R10, SRZ ;  /* 0x00000000000a7805 */ /* 0x000fc6000001ff00 */
[----:B------:R-:W-:Y:S01]  /*0140*/  IMAD.WIDE R6, R6, R17, c[0x0][0x160] ;  /* 0x0000580006067625 */ /* 0x000fe200078e0211 */
[----:B------:R-:W-:-:S04]  /*0150*/  LOP3.LUT R14, R14, 0x800, RZ, 0xfc, !PT ;  /* 0x000008000e0e7812 */ /* 0x000fc800078efcff */
[----:B------:R-:W3:Y:S01]  /*0160*/  @!P1 LDG.E.EL.64 R10, [R6.64] ;  /* 0x00000004060a9981 */ /* 0x000ee2000c2e1b00 */
[----:B------:R-:W-:Y:S01]  /*0170*/  SHF.R.U32.HI R5, RZ, 0x7, R14 ;  /* 0x00000007ff057819 */ /* 0x000fe2000001160e */
[----:B------:R-:W-:-:S04]  /*0180*/  CS2R R12, SRZ ;  /* 0x00000000000c7805 */ /* 0x000fc8000001ff00 */
[----:B------:R-:W-:-:S04]  /*0190*/  IMAD R4, R5, 0x80800, R4 ;  /* 0x0008080005047824 */ /* 0x000fc800078e0204 */
[----:B------:R-:W-:-:S05]  /*01a0*/  IMAD.WIDE R4, R4, R17, c[0x0][0x160] ;  /* 0x0000580004047625 */ /* 0x000fca00078e0211 */
[----:B------:R-:W4:Y:S01]  /*01b0*/  @!P1 LDG.E.EL.64 R12, [R4.64] ;  /* 0x00000004040c9981 */ /* 0x000f22000c2e1b00 */
[C---:B--2---:R-:W-:Y:S01]  /*01c0*/  PRMT R22, R8.reuse, 0x7632, R22 ;  /* 0x0000763208167816 */ /* 0x044fe20000000016 */
[----:B------:R-:W-:Y:S02]  /*01d0*/  IMAD.U32 R23, R8, 0x10000, RZ ;  /* 0x0001000008177824 */ /* 0x000fe400078e00ff */
[C---:B------:R-:W-:Y:S01]  /*01e0*/  IMAD.U32 R24, R9.reuse, 0x10000, RZ ;  /* 0x0001000009187824 */ /* 0x040fe200078e00ff */
[----:B------:R-:W-:Y:S01]  /*01f0*/  PRMT R9, R9, 0x7632, R9 ;  /* 0x0000763209097816 */ /* 0x000fe20000000009 */
[----:B------:R-:W-:Y:S01]  /*0200*/  IMAD.U32 R22, R22, 0x10000, RZ ;  /* 0x0001000016167824 */ /* 0x000fe200078e00ff */
[----:B------:R-:W-:Y:S02]  /*0210*/  FSEL R26, R23, +INF , !P1 ;  /* 0x7f800000171a7808 */ /* 0x000fe40004800000 */
[----:B------:R-:W-:Y:S01]  /*0220*/  FSEL R27, R24, +INF , !P1 ;  /* 0x7f800000181b7808 */ /* 0x000fe20004800000 */
[----:B------:R-:W-:Y:S01]  /*0230*/  IMAD.U32 R9, R9, 0x10000, RZ ;  /* 0x0001000009097824 */ /* 0x000fe200078e00ff */
[----:B------:R-:W-:Y:S01]  /*0240*/  FSEL R25, R22, +INF , !P1 ;  /* 0x7f80000016197808 */ /* 0x000fe20004800000 */
[C---:B---3--:R-:W-:Y:S01]  /*0250*/  IMAD.U32 R21, R10.reuse, 0x10000, RZ ;  /* 0x000100000a157824 */ /* 0x048fe200078e00ff */
[----:B------:R-:W-:-:S02]  /*0260*/  PRMT R8, R10, 0x7632, R8 ;  /* 0x000076320a087816 */ /* 0x000fc40000000008 */
[----:B------:R-:W-:Y:S02]  /*0270*/  FSETP.NAN.AND P0, PT, R26, R26, PT ;  /* 0x0000001a1a00720b */ /* 0x000fe40003f08000 */
[----:B------:R-:W-:Y:S01]  /*0280*/  FSETP.NAN.AND P2, PT, R25, R25, PT ;  /* 0x000000191900720b */ /* 0x000fe20003f48000 */
[----:B------:R-:W-:Y:S01]  /*0290*/  IMAD.U32 R10, R8, 0x10000, RZ ;  /* 0x00010000080a7824 */ /* 0x000fe200078e00ff */
[----:B------:R-:W-:Y:S01]  /*02a0*/  FSETP.GEU.AND P3, PT, R26, R21, PT ;  /* 0x000000151a00720b */ /* 0x000fe20003f6e000 */
[----:B------:R-:W-:Y:S01]  /*02b0*/  IMAD.U32 R8, R11, 0x10000, RZ ;  /* 0x000100000b087824 */ /* 0x000fe200078e00ff */
[----:B------:R-:W-:Y:S02]  /*02c0*/  FSEL R32, R9, +INF , !P1 ;  /* 0x7f80000009207808 */ /* 0x000fe40004800000 */
[----:B------:R-:W-:-:S05]  /*02d0*/  FSETP.GEU.AND P4, PT, R25, R10, PT ;  /* 0x0000000a1900720b */ /* 0x000fca0003f8e000 */
[----:B------:R-:W-:Y:S02]  /*02e0*/  @!P0 FSEL R26, R26, R21, !P3 ;  /* 0x000000151a1a8208 */ /* 0x000fe40005800000 */
[----:B------:R-:W-:Y:S02]  /*02f0*/  @!P2 FSEL R25, R25, R10, !P4 ;  /* 0x0000000a1919a208 */ /* 0x000fe40006000000 */
[----:B------:R-:W-:Y:S02]  /*0300*/  FSETP.NAN.AND P0, PT, R27, R27, PT ;  /* 0x0000001b1b00720b */ /* 0x000fe40003f08000 */
[----:B------:R-:W-:Y:S02]  /*0310*/  FSEL R31, R26, +INF , !P1 ;  /* 0x7f8000001a1f7808 */ /* 0x000fe40004800000 */
[----:B------:R-:W-:Y:S02]  /*0320*/  FSEL R29, R25, +INF , !P1 ;  /* 0x7f800000191d7808 */ /* 0x000fe40004800000 */
[C---:B----4-:R-:W-:Y:S01]  /*0330*/  PRMT R26, R12.reuse, 0x7632, R26 ;  /* 0x000076320c1a7816 */ /* 0x050fe2000000001a */
[----:B------:R-:W-:Y:S01]  /*0340*/  IMAD.U32 R12, R12, 0x10000, RZ ;  /* 0x000100000c0c7824 */ /* 0x000fe200078e00ff */
[----:B------:R-:W-:-:S02]  /*0350*/  FSETP.NAN.AND P2, PT, R31, R31, PT ;  /* 0x0000001f1f00720b */ /* 0x000fc40003f48000 */
[----:B------:R-:W-:Y:S01]  /*0360*/  FSETP.NAN.AND P3, PT, R29, R29, PT ;  /* 0x0000001d1d00720b */ /* 0x000fe20003f68000 */
[----:B------:R-:W-:Y:S01]  /*0370*/  IMAD.U32 R26, R26, 0x10000, RZ ;  /* 0x000100001a1a7824 */ /* 0x000fe200078e00ff */
[----:B------:R-:W-:Y:S02]  /*0380*/  FSETP.GEU.AND P4, PT, R27, R8, PT ;  /* 0x000000081b00720b */ /* 0x000fe40003f8e000 */
[----:B------:R-:W-:Y:S02]  /*0390*/  FSETP.GEU.AND P5, PT, R31, R12, PT ;  /* 0x0000000c1f00720b */ /* 0x000fe40003fae000 */
[----:B------:R-:W-:Y:S02]  /*03a0*/  @!P0 FSEL R27, R27, R8, !P4 ;  /* 0x000000081b1b8208 */ /* 0x000fe40006000000 */
[----:B------:R-:W-:Y:S02]  /*03b0*/  FSETP.GEU.AND P4, PT, R29, R26, PT ;  /* 0x0000001a1d00720b */ /* 0x000fe40003f8e000 */
[----:B------:R-:W-:-:S02]  /*03c0*/  PRMT R25, R11, 0x7632, R25 ;  /* 0x000076320b197816 */ /* 0x000fc40000000019 */
[----:B------:R-:W-:Y:S02]  /*03d0*/  FSETP.NAN.AND P0, PT, R32, R32, PT ;  /* 0x000000202000720b */ /* 0x000fe40003f08000 */
[----:B------:R-:W-:Y:S01]  /*03e0*/  FSEL R28, R27, +INF , !P1 ;  /* 0x7f8000001b1c7808 */ /* 0x000fe20004800000 */
[----:B------:R-:W-:Y:S01]  /*03f0*/  IMAD.U32 R25, R25, 0x10000, RZ ;  /* 0x0001000019197824 */ /* 0x000fe200078e00ff */
[----:B------:R-:W-:Y:S01]  /*0400*/  @!P2 FSEL R31, R31, R12, !P5 ;  /* 0x0000000c1f1fa208 */ /* 0x000fe20006800000 */
[----:B------:R-:W-:Y:S01]  /*0410*/  IMAD.U32 R27, R13, 0x10000, RZ ;  /* 0x000100000d1b7824 */ /* 0x000fe200078e00ff */
[----:B------:R-:W-:Y:S02]  /*0420*/  @!P3 FSEL R29, R29, R26, !P4 ;  /* 0x0000001a1d1db208 */ /* 0x000fe40006000000 */
[----:B------:R-:W-:Y:S02]  /*0430*/  FSETP.NAN.AND P3, PT, R28, R28, PT ;  /* 0x0000001c1c00720b */ /* 0x000fe40003f68000 */
[----:B------:R-:W-:-:S02]  /*0440*/  FSEL R11, R31, +INF , !P1 ;  /* 0x7f8000001f0b7808 */ /* 0x000fc40004800000 */
[----:B------:R-:W-:Y:S02]  /*0450*/  FSEL R30, R29, +INF , !P1 ;  /* 0x7f8000001d1e7808 */ /* 0x000fe40004800000 */
[CC--:B------:R-:W-:Y:S02]  /*0460*/  FSETP.GEU.AND P4, PT, R32.reuse, R25.reuse, PT ;  /* 0x000000192000720b */ /* 0x0c0fe40003f8e000 */
[----:B------:R-:W-:Y:S02]  /*0470*/  FSETP.GEU.AND P2, PT, R11, R30, PT ;  /* 0x0000001e0b00720b */ /* 0x000fe40003f4e000 */
[----:B------:R-:W-:Y:S02]  /*0480*/  PRMT R13, R13, 0x7632, R13 ;  /* 0x000076320d0d7816 */ /* 0x000fe4000000000d */
[----:B------:R-:W-:Y:S02]  /*0490*/  @!P0 FSEL R32, R32, R25, !P4 ;  /* 0x0000001920208208 */ /* 0x000fe40006000000 */
[----:B------:R-:W-:Y:S01]  /*04a0*/  FSETP.GEU.AND P0, PT, R28, R27, PT ;  /* 0x0000001b1c00720b */ /* 0x000fe20003f0e000 */
[----:B------:R-:W-:Y:S01]  /*04b0*/  IMAD.U32 R13, R13, 0x10000, RZ ;  /* 0x000100000d0d7824 */ /* 0x000fe200078e00ff */
[----:B------:R-:W-:-:S02]  /*04c0*/  FSEL R32, R32, +INF , !P1 ;  /* 0x7f80000020207808 */ /* 0x000fc40004800000 */
[----:B------:R-:W-:Y:S02]  /*04d0*/  @!P3 FSEL R28, R28, R27, !P0 ;  /* 0x0000001b1c1cb208 */ /* 0x000fe40004000000 */
[C---:B------:R-:W-:Y:S02]  /*04e0*/  FSETP.NAN.AND P0, PT, R11.reuse, R11, PT ;  /* 0x0000000b0b00720b */ /* 0x040fe40003f08000 */
[----:B------:R-:W-:Y:S02]  /*04f0*/  FSETP.GEU.AND P3, PT, R32, R13, PT ;  /* 0x0000000d2000720b */ /* 0x000fe40003f6e000 */
[----:B------:R-:W-:Y:S02]  /*0500*/  FSEL R28, R28, +INF , !P1 ;  /* 0x7f8000001c1c7808 */ /* 0x000fe40004800000 */
[----:B------:R-:W-:Y:S02]  /*0510*/  @P2 FSEL R11, R11, R30, P0 ;  /* 0x0000001e0b0b2208 */ /* 0x000fe40000000000 */
[----:B------:R-:W-:-:S02]  /*0520*/  FSETP.NAN.AND P0, PT, R32, R32, PT ;  /* 0x000000202000720b */ /* 0x000fc40003f08000 */
[----:B------:R-:W-:Y:S02]  /*0530*/  FSETP.GEU.AND P2, PT, R11, R28, PT ;  /* 0x0000001c0b00720b */ /* 0x000fe40003f4e000 */
[----:B------:R-:W-:Y:S02]  /*0540*/  FSEL R29, R24, -INF , !P1 ;  /* 0xff800000181d7808 */ /* 0x000fe40004800000 */
[----:B------:R-:W-:Y:S02]  /*0550*/  FSEL R24, R9, -INF , !P1 ;  /* 0xff80000009187808 */ /* 0x000fe40004800000 */
[----:B------:R-:W-:Y:S02]  /*0560*/  @P3 FSEL R32, R32, R13, P0 ;  /* 0x0000000d20203208 */ /* 0x000fe40000000000 */
[----:B------:R-:W-:Y:S02]  /*0570*/  FSETP.NAN.AND P0, PT, R11, R11, PT ;  /* 0x0000000b0b00720b */ /* 0x000fe40003f08000 */
[----:B------:R-:W-:-:S03]  /*0580*/  FSEL R32, R32, +INF , !P1 ;  /* 0x7f80000020207808 */ /* 0x000fc60004800000 */
[----:B------:R-:W-:-:S04]  /*0590*/  @P2 FSEL R11, R11, R28, P0 ;  /* 0x0000001c0b0b2208 */ /* 0x000fc80000000000 */
[C---:B------:R-:W-:Y:S02]  /*05a0*/  FSETP.GEU.AND P2, PT, R11.reuse, R32, PT ;  /* 0x000000200b00720b */ /* 0x040fe40003f4e000 */
[----:B------:R-:W-:-:S11]  /*05b0*/  FSETP.NAN.AND P0, PT, R11, R11, PT ;  /* 0x0000000b0b00720b */ /* 0x000fd60003f08000 */
[----:B------:R-:W-:-:S04]  /*05c0*/  @P2 FSEL R11, R11, R32, P0 ;  /* 0x000000200b0b2208 */ /* 0x000fc80000000000 */
[C---:B------:R-:W-:Y:S01]  /*05d0*/  FSETP.NAN.AND P0, PT, R11.reuse, R11, PT ;  /* 0x0000000b0b00720b */ /* 0x040fe20003f08000 */
[----:B------:R-:W0:Y:S02]  /*05e0*/  SHFL.BFLY PT, R28, R11, 0x10, 0x1f ;  /* 0x0e001f000b1c7f89 */ /* 0x000e2400000e0000 */
[----:B0-----:R-:W-:-:S10]  /*05f0*/  FSETP.GEU.AND P2, PT, R11, R28, PT ;  /* 0x0000001c0b00720b */ /* 0x001fd40003f4e000 */
[----:B------:R-:W-:Y:S02]  /*0600*/  @!P0 FSEL R11, R11, R28, !P2 ;  /* 0x0000001c0b0b8208 */ /* 0x000fe40005000000 */
[----:B------:R-:W-:Y:S02]  /*0610*/  FSEL R28, R23, -INF , !P1 ;  /* 0xff800000171c7808 */ /* 0x000fe40004800000 */
[----:B------:R-:W-:Y:S01]  /*0620*/  FSETP.NAN.AND P0, PT, R11, R11, PT ;  /* 0x0000000b0b00720b */ /* 0x000fe20003f08000 */
[----:B------:R-:W0:Y:S01]  /*0630*/  SHFL.BFLY PT, R30, R11, 0x8, 0x1f ;  /* 0x0d001f000b1e7f89 */ /* 0x000e2200000e0000 */
[----:B------:R-:W-:Y:S02]  /*0640*/  FSEL R23, R22, -INF , !P1 ;  /* 0xff80000016177808 */ /* 0x000fe40004800000 */
[----:B------:R-:W-:Y:S02]  /*0650*/  FSETP.NAN.AND P3, PT, R28, R28, PT ;  /* 0x0000001c1c00720b */ /* 0x000fe40003f68000 */
[----:B------:R-:W-:-:S02]  /*0660*/  FSETP.NAN.AND P4, PT, R23, R23, PT ;  /* 0x000000171700720b */ /* 0x000fc40003f88000 */
[----:B0-----:R-:W-:-:S13]  /*0670*/  FSETP.GEU.AND P2, PT, R11, R30, PT ;  /* 0x0000001e0b00720b */ /* 0x001fda0003f4e000 */
[----:B------:R-:W-:Y:S02]  /*0680*/  @P2 FSEL R11, R11, R30, P0 ;  /* 0x0000001e0b0b2208 */ /* 0x000fe40000000000 */
[CC--:B------:R-:W-:Y:S02]  /*0690*/  FSETP.GT.AND P2, PT, R23.reuse, R10.reuse, PT ;  /* 0x0000000a1700720b */ /* 0x0c0fe40003f44000 */
[C---:B------:R-:W-:Y:S01]  /*06a0*/  FSETP.GT.AND P0, PT, R28.reuse, R21, PT ;  /* 0x000000151c00720b */ /* 0x040fe20003f04000 */
[----:B------:R-:W0:Y:S01]  /*06b0*/  SHFL.BFLY PT, R22, R11, 0x4, 0x1f ;  /* 0x0c801f000b167f89 */ /* 0x000e2200000e0000 */
[----:B------:R-:W-:Y:S02]  /*06c0*/  @!P4 FSEL R23, R23, R10, P2 ;  /* 0x0000000a1717c208 */ /* 0x000fe40001000000 */
[----:B------:R-:W-:Y:S02]  /*06d0*/  FSETP.NAN.AND P4, PT, R29, R29, PT ;  /* 0x0000001d1d00720b */ /* 0x000fe40003f88000 */
[----:B------:R-:W-:-:S02]  /*06e0*/  @!P3 FSEL R28, R28, R21, P0 ;  /* 0x000000151c1cb208 */ /* 0x000fc40000000000 */
[----:B------:R-:W-:Y:S02]  /*06f0*/  FSEL R23, R23, -INF , !P1 ;  /* 0xff80000017177808 */ /* 0x000fe40004800000 */
[----:B------:R-:W-:Y:S02]  /*0700*/  FSEL R21, R28, -INF , !P1 ;  /* 0xff8000001c157808 */ /* 0x000fe40004800000 */
[----:B------:R-:W-:Y:S02]  /*0710*/  FSETP.NAN.AND P0, PT, R23, R23, PT ;  /* 0x000000171700720b */ /* 0x000fe40003f08000 */
[-C--:B------:R-:W-:Y:S02]  /*0720*/  FSETP.GT.AND P3, PT, R29, R8.reuse, PT ;  /* 0x000000081d00720b */ /* 0x080fe40003f64000 */
[----:B------:R-:W-:Y:S02]  /*0730*/  FSETP.NAN.AND P2, PT, R21, R21, PT ;  /* 0x000000151500720b */ /* 0x000fe40003f48000 */
[----:B------:R-:W-:-:S02]  /*0740*/  @!P4 FSEL R29, R29, R8, P3 ;  /* 0x000000081d1dc208 */ /* 0x000fc40001800000 */
[----:B------:R-:W-:Y:S02]  /*0750*/  FSETP.GT.AND P4, PT, R23, R26, PT ;  /* 0x0000001a1700720b */ /* 0x000fe40003f84000 */
[----:B------:R-:W-:Y:S02]  /*0760*/  FSETP.GT.AND P5, PT, R21, R12, PT ;  /* 0x0000000c1500720b */ /* 0x000fe40003fa4000 */
[----:B------:R-:W-:Y:S02]  /*0770*/  FSEL R10, R29, -INF , !P1 ;  /* 0xff8000001d0a7808 */ /* 0x000fe40004800000 */
[----:B0-----:R-:W-:Y:S02]  /*0780*/  FSETP.GEU.AND P3, PT, R11, R22, PT ;  /* 0x000000160b00720b */ /* 0x001fe40003f6e000 */
[----:B------:R-:W-:Y:S02]  /*0790*/  @!P0 FSEL R23, R23, R26, P4 ;  /* 0x0000001a17178208 */ /* 0x000fe40002000000 */
[----:B------:R-:W-:-:S02]  /*07a0*/  FSETP.NAN.AND P4, PT, R11, R11, PT ;  /* 0x0000000b0b00720b */ /* 0x000fc40003f88000 */
[----:B------:R-:W-:Y:S02]  /*07b0*/  @!P2 FSEL R21, R21, R12, P5 ;  /* 0x0000000c1515a208 */ /* 0x000fe40002800000 */
[----:B------:R-:W-:Y:S02]  /*07c0*/  FSETP.NAN.AND P2, PT, R24, R24, PT ;  /* 0x000000181800720b */ /* 0x000fe40003f48000 */
[----:B------:R-:W-:Y:S02]  /*07d0*/  FSEL R8, R21, -INF , !P1 ;  /* 0xff80000015087808 */ /* 0x000fe40004800000 */
[----:B------:R-:W-:Y:S02]  /*07e0*/  FSEL R23, R23, -INF , !P1 ;  /* 0xff80000017177808 */ /* 0x000fe40004800000 */
[----:B------:R-:W-:Y:S02]  /*07f0*/  @P3 FSEL R11, R11, R22, P4 ;  /* 0x000000160b0b3208 */ /* 0x000fe40002000000 */
[----:B------:R-:W-:-:S02]  /*0800*/  FSETP.NAN.AND P0, PT, R10, R10, PT ;  /* 0x0000000a0a00720b */ /* 0x000fc40003f08000 */
[----:B------:R-:W-:Y:S01]  /*0810*/  FSETP.GT.AND P4, PT, R24, R25, PT ;  /* 0x000000191800720b */ /* 0x000fe20003f84000 */
[----:B------:R-:W0:Y:S01]  /*0820*/  SHFL.BFLY PT, R12, R11, 0x2, 0x1f ;  /* 0x0c401f000b0c7f89 */ /* 0x000e2200000e0000 */
[----:B------:R-:W-:Y:S02]  /*0830*/  FSETP.GT.AND P3, PT, R8, R23, PT ;  /* 0x000000170800720b */ /* 0x000fe40003f64000 */
[----:B------:R-:W-:Y:S02]  /*0840*/  @!P2 FSEL R24, R24, R25, P4 ;  /* 0x000000191818a208 */ /* 0x000fe40002000000 */
[----:B------:R-:W-:Y:S02]  /*0850*/  FSETP.GT.AND P2, PT, R10, R27, PT ;  /* 0x0000001b0a00720b */ /* 0x000fe40003f44000 */
[----:B------:R-:W-:Y:S02]  /*0860*/  FSEL R24, R24, -INF , !P1 ;  /* 0xff80000018187808 */ /* 0x000fe40004800000 */
[----:B------:R-:W-:-:S02]  /*0870*/  FSETP.NAN.AND P4, PT, R8, R8, PT ;  /* 0x000000080800720b */ /* 0x000fc40003f88000 */
[----:B------:R-:W-:Y:S02]  /*0880*/  @!P0 FSEL R10, R10, R27, P2 ;  /* 0x0000001b0a0a8208 */ /* 0x000fe40001000000 */
[----:B------:R-:W-:Y:S02]  /*0890*/  FSETP.GT.AND P0, PT, R24, R13, PT ;  /* 0x0000000d1800720b */ /* 0x000fe40003f04000 */
[----:B------:R-:W-:Y:S02]  /*08a0*/  @!P3 FSEL R8, R8, R23, P4 ;  /* 0x000000170808b208 */ /* 0x000fe40002000000 */
[----:B------:R-:W-:Y:S02]  /*08b0*/  FSEL R21, R10, -INF , !P1 ;  /* 0xff8000000a157808 */ /* 0x000fe40004800000 */
[----:B------:R-:W-:Y:S02]  /*08c0*/  FSETP.NAN.AND P2, PT, R24, R24, PT ;  /* 0x000000181800720b */ /* 0x000fe40003f48000 */
[----:B------:R-:W-:-:S02]  /*08d0*/  FSETP.GT.AND P3, PT, R8, R21, PT ;  /* 0x000000150800720b */ /* 0x000fc40003f64000 */
[----:B0-----:R-:W-:-:S03]  /*08e0*/  FSETP.GEU.AND P4, PT, R11, R12, PT ;  /* 0x0000000c0b00720b */ /* 0x001fc60003f8e000 */
[----:B------:R-:W-:Y:S02]  /*08f0*/  @!P0 FSEL R24, R24, R13, P2 ;  /* 0x0000000d18188208 */ /* 0x000fe40001000000 */
[----:B------:R-:W-:Y:S02]  /*0900*/  FSETP.NAN.AND P0, PT, R8, R8, PT ;  /* 0x000000080800720b */ /* 0x000fe40003f08000 */
[----:B------:R-:W-:-:S04]  /*0910*/  FSEL R9, R24, -INF , !P1 ;  /* 0xff80000018097808 */ /* 0x000fc80004800000 */
[----:B------:R-:W-:Y:S02]  /*0920*/  @!P3 FSEL R8, R8, R21, P0 ;  /* 0x000000150808b208 */ /* 0x000fe40000000000 */
[C---:B------:R-:W-:Y:S02]  /*0930*/  FSETP.NAN.AND P0, PT, R11.reuse, R11, PT ;  /* 0x0000000b0b00720b */ /* 0x040fe40003f08000 */
[CC--:B------:R-:W-:Y:S02]  /*0940*/  FSETP.GT.AND P2, PT, R8.reuse, R9.reuse, PT ;  /* 0x000000090800720b */ /* 0x0c0fe40003f44000 */
[----:B------:R-:W-:Y:S02]  /*0950*/  @P4 FSEL R11, R11, R12, P0 ;  /* 0x0000000c0b0b4208 */ /* 0x000fe40000000000 */
[----:B------:R-:W-:Y:S02]  /*0960*/  FSETP.NAN.AND P0, PT, R8, R8, PT ;  /* 0x000000080800720b */ /* 0x000fe40003f08000 */
[----:B------:R-:W-:Y:S01]  /*0970*/  ISETP.GE.AND P3, PT, R18, 0x8, PT ;  /* 0x000000081200780c */ /* 0x000fe20003f66270 */
[----:B------:R-:W0:Y:S06]  /*0980*/  SHFL.BFLY PT, R10, R11, 0x1, 0x1f ;  /* 0x0c201f000b0a7f89 */ /* 0x000e2c00000e0000 */
[----:B------:R-:W-:-:S02]  /*0990*/  @!P2 FSEL R8, R8, R9, P0 ;  /* 0x000000090808a208 */ /* 0x000fc40000000000 */
[----:B------:R-:W-:Y:S02]  /*09a0*/  LOP3.LUT P2, RZ, R18, 0x1f, RZ, 0xc0, !PT ;  /* 0x0000001f12ff7812 */ /* 0x000fe4000784c0ff */
[----:B------:R-:W-:Y:S01]  /*09b0*/  FSETP.NAN.AND P0, PT, R11, R11, PT ;  /* 0x0000000b0b00720b */ /* 0x000fe20003f08000 */
[----:B------:R-:W1:Y:S01]  /*09c0*/  SHFL.BFLY PT, R13, R8, 0x10, 0x1f ;  /* 0x0e001f00080d7f89 */ /* 0x000e6200000e0000 */
[----:B------:R-:W-:Y:S02]  /*09d0*/  SHF.R.U32.HI R9, RZ, 0x3, R18 ;  /* 0x00000003ff097819 */ /* 0x000fe40000011612 */
[----:B------:R-:W-:Y:S02]  /*09e0*/  FSETP.NAN.AND P5, PT, R8, R8, PT ;  /* 0x000000080800720b */ /* 0x000fe40003fa8000 */
[----:B------:R-:W-:Y:S02]  /*09f0*/  LOP3.LUT R9, R9, 0x1c, RZ, 0xc0, !PT ;  /* 0x0000001c09097812 */ /* 0x000fe400078ec0ff */
[----:B0-----:R-:W-:-:S02]  /*0a00*/  FSETP.GEU.AND P6, PT, R11, R10, PT ;  /* 0x0000000a0b00720b */ /* 0x001fc40003fce000 */
[----:B-1----:R-:W-:-:S11]  /*0a10*/  FSETP.GT.AND P4, PT, R8, R13, PT ;  /* 0x0000000d0800720b */ /* 0x002fd60003f84000 */
[----:B------:R-:W-:Y:S02]  /*0a20*/  @P6 SEL R11, R11, R10, P0 ;  /* 0x0000000a0b0b6207 */ /* 0x000fe40000000000 */
[----:B------:R-:W-:-:S03]  /*0a30*/  @!P5 FSEL R8, R8, R13, P4 ;  /* 0x0000000d0808d208 */ /* 0x000fc60002000000 */
[----:B------:R-:W-:Y:S04]  /*0a40*/  @!P2 STS [R9], R11 ;  /* 0x0000000b0900a388 */ /* 0x000fe80000000800 */
[----:B------:R-:W-:Y:S01]  /*0a50*/  BAR.SYNC.DEFER_BLOCKING 0x0 ;  /* 0x0000000000007b1d */ /* 0x000fe20000010000 */
[----:B------:R-:W-:-:S05]  /*0a60*/  FSETP.NAN.AND P4, PT, R8, R8, PT ;  /* 0x000000080800720b */ /* 0x000fca0003f88000 */
[----:B------:R-:W0:Y:S04]  /*0a70*/  SHFL.BFLY PT, R13, R8, 0x8, 0x1f ;  /* 0x0d001f00080d7f89 */ /* 0x000e2800000e0000 */
[----:B------:R-:W1:Y:S01]  /*0a80*/  @!P3 LDS R20, [R18.X4] ;  /* 0x000000001214b984 */ /* 0x000e620000004800 */
[----:B0-----:R-:W-:-:S13]  /*0a90*/  FSETP.GT.AND P0, PT, R8, R13, PT ;  /* 0x0000000d0800720b */ /* 0x001fda0003f04000 */
[----:B------:R-:W-:-:S05]  /*0aa0*/  @!P0 FSEL R8, R8, R13, P4 ;  /* 0x0000000d08088208 */ /* 0x000fca0002000000 */
[----:B------:R-:W0:Y:S04]  /*0ab0*/  SHFL.BFLY PT, R21, R8, 0x4, 0x1f ;  /* 0x0c801f0008157f89 */ /* 0x000e2800000e0000 */
[----:B-1----:R-:W1:Y:S01]  /*0ac0*/  SHFL.BFLY PT, R13, R20, 0x4, 0x1f ;  /* 0x0c801f00140d7f89 */ /* 0x002e6200000e0000 */
[----:B------:R-:W-:Y:S02]  /*0ad0*/  FSETP.NAN.AND P0, PT, R20, R20, PT ;  /* 0x000000141400720b */ /* 0x000fe40003f08000 */
[----:B0-----:R-:W-:Y:S02]  /*0ae0*/  FSETP.GT.AND P4, PT, R8, R21, PT ;  /* 0x000000150800720b */ /* 0x001fe40003f84000 */
[----:B-1----:R-:W-:-:S04]  /*0af0*/  FSETP.GEU.AND P5, PT, R20, R13, PT ;  /* 0x0000000d1400720b */ /* 0x002fc80003fae000 */
[----:B------:R-:W-:Y:S02]  /*0b00*/  FSEL R13, R20, R13, !P5 ;  /* 0x0000000d140d7208 */ /* 0x000fe40006800000 */
[----:B------:R-:W-:Y:S02]  /*0b10*/  FSETP.NAN.AND P5, PT, R8, R8, PT ;  /* 0x000000080800720b */ /* 0x000fe40003fa8000 */
[----:B------:R-:W-:-:S03]  /*0b20*/  FSEL R13, R20, R13, P0 ;  /* 0x0000000d140d7208 */ /* 0x000fc60000000000 */
[----:B------:R-:W-:Y:S02]  /*0b30*/  @!P4 FSEL R8, R8, R21, P5 ;  /* 0x000000150808c208 */ /* 0x000fe40002800000 */
[----:B------:R-:W-:Y:S01]  /*0b40*/  FSETP.NAN.AND P0, PT, R13, R13, PT ;  /* 0x0000000d0d00720b */ /* 0x000fe20003f08000 */
[----:B------:R-:W0:Y:S01]  /*0b50*/  SHFL.BFLY PT, R10, R13, 0x2, 0x1f ;  /* 0x0c401f000d0a7f89 */ /* 0x000e2200000e0000 */
[----:B------:R-:W-:-:S03]  /*0b60*/  FSETP.NAN.AND P5, PT, R8, R8, PT ;  /* 0x000000080800720b */ /* 0x000fc60003fa8000 */
[----:B------:R-:W1:Y:S01]  /*0b70*/  SHFL.BFLY PT, R11, R8, 0x2, 0x1f ;  /* 0x0c401f00080b7f89 */ /* 0x000e6200000e0000 */
[----:B0-----:R-:W-:Y:S02]  /*0b80*/  FSETP.GEU.AND P6, PT, R13, R10, PT ;  /* 0x0000000a0d00720b */ /* 0x001fe40003fce000 */
[----:B-1----:R-:W-:-:S11]  /*0b90*/  FSETP.GT.AND P4, PT, R8, R11, PT ;  /* 0x0000000b0800720b */ /* 0x002fd60003f84000 */
[----:B------:R-:W-:Y:S02]  /*0ba0*/  @P6 FSEL R13, R13, R10, P0 ;  /* 0x0000000a0d0d6208 */ /* 0x000fe40000000000 */
[----:B------:R-:W-:Y:S02]  /*0bb0*/  LOP3.LUT P0, RZ, R18, 0x7, RZ, 0xc0, !PT ;  /* 0x0000000712ff7812 */ /* 0x000fe4000780c0ff */
[----:B------:R-:W-:Y:S01]  /*0bc0*/  @!P4 FSEL R8, R8, R11, P5 ;  /* 0x0000000b0808c208 */ /* 0x000fe20002800000 */
[----:B------:R-:W0:Y:S01]  /*0bd0*/  SHFL.BFLY PT, R10, R13, 0x1, 0x1f ;  /* 0x0c201f000d0a7f89 */ /* 0x000e2200000e0000 */
[----:B------:R-:W-:Y:S02]  /*0be0*/  ISETP.LT.AND P0, PT, R18, 0x8, !P0 ;  /* 0x000000081200780c */ /* 0x000fe40004701270 */
[C---:B------:R-:W-:Y:S01]  /*0bf0*/  FSETP.NAN.AND P6, PT, R13.reuse, R13, PT ;  /* 0x0000000d0d00720b */ /* 0x040fe20003fc8000 */
[----:B------:R-:W1:Y:S01]  /*0c00*/  SHFL.BFLY PT, R11, R8, 0x1, 0x1f ;  /* 0x0c201f00080b7f89 */ /* 0x000e6200000e0000 */
[----:B0-----:R-:W-:-:S02]  /*0c10*/  FSETP.GEU.AND P5, PT, R13, R10, PT ;  /* 0x0000000a0d00720b */ /* 0x001fc40003fae000 */
[----:B-1----:R-:W-:-:S11]  /*0c20*/  FSETP.GT.AND P4, PT, R8, R11, PT ;  /* 0x0000000b0800720b */ /* 0x002fd60003f84000 */
[----:B------:R-:W-:Y:S02]  /*0c30*/  @P5 SEL R13, R13, R10, P6 ;  /* 0x0000000a0d0d5207 */ /* 0x000fe40003000000 */
[----:B------:R-:W-:-:S03]  /*0c40*/  FSETP.NAN.AND P5, PT, R8, R8, PT ;  /* 0x000000080800720b */ /* 0x000fc60003fa8000 */
[----:B------:R0:W-:Y:S01]  /*0c50*/  @P0 STS [R18.X4], R13 ;  /* 0x0000000d12000388 */ /* 0x0001e20000004800 */
[----:B------:R-:W-:-:S03]  /*0c60*/  @!P4 SEL R8, R8, R11, P5 ;  /* 0x0000000b0808c207 */ /* 0x000fc60002800000 */
[----:B------:R-:W-:Y:S01]  /*0c70*/  BAR.SYNC.DEFER_BLOCKING 0x0 ;  /* 0x0000000000007b1d */ /* 0x000fe20000010000 */
[----:B0-----:R-:W-:-:S05]  /*0c80*/  IMAD.WIDE R12, R16, R17, c[0x0][0x170] ;  /* 0x00005c00100c7625 */ /* 0x001fca00078e0211 */
[----:B------:R-:W-:Y:S04]  /*0c90*/  LDS R20, [RZ] ;  /* 0x00000000ff147984 */ /* 0x000fe80000000800 */
[----:B------:R-:W-:Y:S06]  /*0ca0*/  BAR.SYNC.DEFER_BLOCKING 0x0 ;  /* 0x0000000000007b1d */ /* 0x000fec0000010000 */
[----:B------:R-:W-:Y:S04]  /*0cb0*/  @!P2 STS [R9], R8 ;  /* 0x000000080900a388 */ /* 0x000fe80000000800 */
[----:B------:R-:W-:Y:S06]  /*0cc0*/  BAR.SYNC.DEFER_BLOCKING 0x0 ;  /* 0x0000000000007b1d */ /* 0x000fec0000010000 */
[----:B------:R-:W0:Y:S04]  /*0cd0*/  @!P3 LDS R19, [R18.X4] ;  /* 0x000000001213b984 */ /* 0x000e280000004800 */
[----:B0-----:R-:W0:Y:S01]  /*0ce0*/  SHFL.BFLY PT, R10, R19, 0x4, 0x1f ;  /* 0x0c801f00130a7f89 */ /* 0x001e2200000e0000 */
[----:B------:R-:W-:-:S02]  /*0cf0*/  FSETP.NAN.AND P3, PT, R19, R19, PT ;  /* 0x000000131300720b */ /* 0x000fc40003f68000 */
[----:B0-----:R-:W-:-:S04]  /*0d00*/  FSETP.GT.AND P2, PT, R19, R10, PT ;  /* 0x0000000a1300720b */ /* 0x001fc80003f44000 */
[----:B------:R-:W-:-:S04]  /*0d10*/  FSEL R10, R19, R10, P2 ;  /* 0x0000000a130a7208 */ /* 0x000fc80001000000 */
[----:B------:R-:W-:-:S04]  /*0d20*/  FSEL R21, R19, R10, P3 ;  /* 0x0000000a13157208 */ /* 0x000fc80001800000 */
[C---:B------:R-:W-:Y:S01]  /*0d30*/  FSETP.NAN.AND P3, PT, R21.reuse, R21, PT ;  /* 0x000000151500720b */ /* 0x040fe20003f68000 */
[----:B------:R-:W0:Y:S02]  /*0d40*/  SHFL.BFLY PT, R10, R21, 0x2, 0x1f ;  /* 0x0c401f00150a7f89 */ /* 0x000e2400000e0000 */
[----:B0-----:R-:W-:-:S13]  /*0d50*/  FSETP.GT.AND P2, PT, R21, R10, PT ;  /* 0x0000000a1500720b */ /* 0x001fda0003f44000 */
[----:B------:R-:W-:Y:S01]  /*0d60*/  @!P2 FSEL R21, R21, R10, P3 ;  /* 0x0000000a1515a208 */ /* 0x000fe20001800000 */
[----:B------:R-:W-:-:S03]  /*0d70*/  IMAD.WIDE R10, R16, R17, c[0x0][0x168] ;  /* 0x00005a00100a7625 */ /* 0x000fc600078e0211 */
[C---:B------:R-:W-:Y:S01]  /*0d80*/  FSETP.NAN.AND P3, PT, R21.reuse, R21, PT ;  /* 0x000000151500720b */ /* 0x040fe20003f68000 */
[----:B------:R-:W0:Y:S02]  /*0d90*/  SHFL.BFLY PT, R8, R21, 0x1, 0x1f ;  /* 0x0c201f0015087f89 */ /* 0x000e2400000e0000 */
[----:B0-----:R-:W-:-:S13]  /*0da0*/  FSETP.GT.AND P2, PT, R21, R8, PT ;  /* 0x000000081500720b */ /* 0x001fda0003f44000 */
[----:B------:R-:W-:-:S05]  /*0db0*/  @!P2 SEL R21, R21, R8, P3 ;  /* 0x000000081515a207 */ /* 0x000fca0001800000 */
[----:B------:R-:W-:Y:S04]  /*0dc0*/  @P0 STS [R18.X4], R21 ;  /* 0x0000001512000388 */ /* 0x000fe80000004800 */
[----:B------:R-:W-:Y:S01]  /*0dd0*/  BAR.SYNC.DEFER_BLOCKING 0x0 ;  /* 0x0000000000007b1d */ /* 0x000fe20000010000 */
[----:B------:R-:W-:-:S04]  /*0de0*/  LOP3.LUT P0, RZ, R18, 0xff, RZ, 0xc0, !PT ;  /* 0x000000ff12ff7812 */ /* 0x000fc8000780c0ff */
[----:B------:R-:W-:Y:S01]  /*0df0*/  ISETP.LT.AND P0, PT, R16, 0x200, !P0 ;  /* 0x000002001000780c */ /* 0x000fe20004701270 */
[----:B------:R-:W0:Y:S02]  /*0e00*/  LDS R19, [RZ] ;  /* 0x00000000ff137984 */ /* 0x000e240000000800 */
[----:B0-----:R-:W-:-:S04]  /*0e10*/  F2FP.BF16.PACK_AB R9, R19, R20 ;  /* 0x000000141309723e */ /* 0x001fc800000010ff */
[C---:B------:R-:W-:Y:S02]  /*0e20*/  PRMT R17, R9.reuse, 0x7610, R17 ;  /* 0x0000761009117816 */ /* 0x040fe40000000011 */
[----:B------:R-:W-:Y:S02]  /*0e30*/  PRMT R22, R9, 0x7632, R22 ;  /* 0x0000763209167816 */ /* 0x000fe40000000016 */
[----:B------:R-:W-:Y:S02]  /*0e40*/  CS2R R8, SRZ ;  /* 0x0000000000087805 */ /* 0x000fe4000001ff00 */
[----:B------:R0:W-:Y:S04]  /*0e50*/  @P0 STG.E.U16 [R10.64], R17 ;  /* 0x000000110a000986 */ /* 0x0001e8000c101504 */
[----:B------:R1:W-:Y:S04]  /*0e60*/  @P0 STG.E.U16 [R12.64], R22 ;  /* 0x000000160c000986 */ /* 0x0003e8000c101504 */
[----:B------:R2:W0:Y:S01]  /*0e70*/  @!P1 LDG.E.EF.64 R8, [R2.64] ;  /* 0x0000000402089981 */ /* 0x000422000c0e1b00 */
[----:B------:R-:W-:-:S04]  /*0e80*/  FSETP.GE.AND P0, PT, R20, RZ, PT ;  /* 0x000000ff1400720b */ /* 0x000fc80003f06000 */
[----:B------:R-:W-:Y:S02]  /*0e90*/  FSEL R20, R20, RZ, !P0 ;  /* 0x000000ff14147208 */ /* 0x000fe40004000000 */
[----:B------:R-:W-:-:S03]  /*0ea0*/  FSETP.GTU.AND P0, PT, R19, RZ, PT ;  /* 0x000000ff1300720b */ /* 0x000fc60003f0c000 */
[----:B------:R-:W-:Y:S01]  /*0eb0*/  FADD R20, RZ, -R20 ;  /* 0x80000014ff147221 */ /* 0x000fe20000000000 */
[----:B------:R-:W-:Y:S01]  /*0ec0*/  FSEL R19, R19, RZ, P0 ;  /* 0x000000ff13137208 */ /* 0x000fe20000000000 */
[----:B--2---:R-:W-:-:S03]  /*0ed0*/  IMAD.MOV.U32 R3, RZ, RZ, 0x3e800000 ;  /* 0x3e800000ff037424 */ /* 0x004fc600078e00ff */
[C---:B------:R-:W-:Y:S02]  /*0ee0*/  FSETP.NAN.AND P2, PT, R20.reuse, R20, PT ;  /* 0x000000141400720b */ /* 0x040fe40003f48000 */
[----:B------:R-:W-:-:S11]  /*0ef0*/  FSETP.GT.AND P0, PT, R20, R19, PT ;  /* 0x000000131400720b */ /* 0x000fd60003f04000 */
[----:B------:R-:W-:-:S05]  /*0f00*/  @!P2 FSEL R20, R20, R19, P0 ;  /* 0x000000131414a208 */ /* 0x000fca0000000000 */
[----:B------:R-:W-:-:S05]  /*0f10*/  FMUL R20, R20, 0.0078740157186985015869 ;  /* 0x3c01020414147820 */ /* 0x000fca0000400000 */
[C---:B------:R-:W-:Y:S02]  /*0f20*/  FSETP.GT.AND P0, PT, R20.reuse, 9.9999997473787516356e-06, PT ;  /* 0x3727c5ac1400780b */ /* 0x040fe40003f04000 */
[----:B------:R-:W-:-:S11]  /*0f30*/  FSETP.NAN.AND P2, PT, R20, R20, PT ;  /* 0x000000141400720b */ /* 0x000fd60003f48000 */
[----:B------:R-:W-:-:S04]  /*0f40*/  @!P0 FSEL R20, R20, 9.9999997473787516356e-06, P2 ;  /* 0x3727c5ac14148808 */ /* 0x000fc80001000000 */
[C---:B------:R-:W-:Y:S02]  /*0f50*/  FSETP.GT.AND P0, PT, |R20|.reuse, 8.50705917302346158658e+37, PT ;  /* 0x7e8000001400780b */ /* 0x040fe40003f04200 */
[----:B------:R-:W-:Y:S02]  /*0f60*/  FSETP.GEU.AND P2, PT, |R20|, 1.175494350822287508e-38, PT ;  /* 0x008000001400780b */ /* 0x000fe40003f4e200 */
[----:B------:R-:W-:-:S09]  /*0f70*/  FSEL R3, R3, 1, P0 ;  /* 0x3f80000003037808 */ /* 0x000fd20000000000 */
[----:B------:R-:W-:Y:S02]  /*0f80*/  @P0 FMUL R20, R20, 0.25 ;  /* 0x3e80000014140820 */ /* 0x000fe40000400000 */
[----:B------:R-:W-:Y:S02]  /*0f90*/  @!P2 FMUL R3, R3, 16777216 ;  /* 0x4b8000000303a820 */ /* 0x000fe40000400000 */
[----:B------:R-:W-:-:S04]  /*0fa0*/  @!P2 FMUL R20, R20, 16777216 ;  /* 0x4b8000001414a820 */ /* 0x000fc80000400000 */
[----:B------:R-:W2:Y:S02]  /*0fb0*/  MUFU.RCP R2, R20 ;  /* 0x0000001400027308 */ /* 0x000ea40000001000 */
[----:B--2---:R-:W-:Y:S01]  /*0fc0*/  FMUL R2, R2, R3 ;  /* 0x0000000302027220 */ /* 0x004fe20000400000 */
[C---:B0-----:R-:W-:Y:S01]  /*0fd0*/  PRMT R10, R8.reuse, 0x7632, R10 ;  /* 0x00007632080a7816 */ /* 0x041fe2000000000a */
[----:B------:R-:W-:-:S04]  /*0fe0*/  IMAD.U32 R3, R8, 0x10000, RZ ;  /* 0x0001000008037824 */ /* 0x000fc800078e00ff */
[----:B------:R-:W-:Y:S01]  /*0ff0*/  IMAD.U32 R11, R10, 0x10000, RZ ;  /* 0x000100000a0b7824 */ /* 0x000fe200078e00ff */
[C---:B------:R-:W-:Y:S01]  /*1000*/  FMUL R8, R2.reuse, R3 ;  /* 0x0000000302087220 */ /* 0x040fe20000400000 */
[C---:B------:R-:W-:Y:S01]  /*1010*/  IMAD.U32 R3, R9.reuse, 0x10000, RZ ;  /* 0x0001000009037824 */ /* 0x040fe200078e00ff */
[----:B------:R-:W-:Y:S01]  /*1020*/  PRMT R9, R9, 0x7632, R9 ;  /* 0x0000763209097816 */ /* 0x000fe20000000009 */
[C---:B------:R-:W-:Y:S02]  /*1030*/  FMUL R11, R2.reuse, R11 ;  /* 0x0000000b020b7220 */ /* 0x040fe40000400000 */
[----:B------:R-:W-:Y:S01]  /*1040*/  FMUL R3, R2, R3 ;  /* 0x0000000302037220 */ /* 0x000fe20000400000 */
[----:B------:R-:W0:Y:S01]  /*1050*/  FRND R8, R8 ;  /* 0x0000000800087307 */ /* 0x000e220000201000 */
[----:B------:R-:W-:-:S04]  /*1060*/  IMAD.U32 R9, R9, 0x10000, RZ ;  /* 0x0001000009097824 */ /* 0x000fc800078e00ff */
[----:B------:R-:W-:-:S03]  /*1070*/  FMUL R9, R2, R9 ;  /* 0x0000000902097220 */ /* 0x000fc60000400000 */
[----:B------:R-:W2:Y:S08]  /*1080*/  FRND R11, R11 ;  /* 0x0000000b000b7307 */ /* 0x000eb00000201000 */
[----:B------:R-:W3:Y:S01]  /*1090*/  FRND R3, R3 ;  /* 0x0000000300037307 */ /* 0x000ee20000201000 */
[----:B0-----:R-:W-:-:S07]  /*10a0*/  FSETP.GT.AND P2, PT, R8, -127, PT ;  /* 0xc2fe00000800780b */ /* 0x001fce0003f44000 */
[----:B------:R-:W0:Y:S01]  /*10b0*/  FRND R9, R9 ;  /* 0x0000000900097307 */ /* 0x000e220000201000 */
[C---:B--2---:R-:W-:Y:S02]  /*10c0*/  FSETP.GT.AND P3, PT, R11.reuse, -127, PT ;  /* 0xc2fe00000b00780b */ /* 0x044fe40003f64000 */
[----:B------:R-:W-:Y:S02]  /*10d0*/  FSETP.NAN.AND P4, PT, R11, R11, PT ;  /* 0x0000000b0b00720b */ /* 0x000fe40003f88000 */
[----:B---3--:R-:W-:-:S09]  /*10e0*/  FSETP.GT.AND P0, PT, R3, -127, PT ;  /* 0xc2fe00000300780b */ /* 0x008fd20003f04000 */
[----:B------:R-:W-:Y:S02]  /*10f0*/  @!P3 FSEL R11, R11, -127, P4 ;  /* 0xc2fe00000b0bb808 */ /* 0x000fe40002000000 */
[C---:B------:R-:W-:Y:S02]  /*1100*/  FSETP.NAN.AND P4, PT, R8.reuse, R8, PT ;  /* 0x000000080800720b */ /* 0x040fe40003f88000 */
[----:B0-----:R-:W-:Y:S01]  /*1110*/  FSETP.GT.AND P3, PT, R9, -127, PT ;  /* 0xc2fe00000900780b */ /* 0x001fe20003f64000 */
[----:B------:R-:W0:Y:S01]  /*1120*/  F2I.S16.TRUNC.NTZ R10, R11 ;  /* 0x0000000b000a7305 */ /* 0x000e22000020e900 */
[----:B------:R-:W-:Y:S02]  /*1130*/  @!P2 FSEL R8, R8, -127, P4 ;  /* 0xc2fe00000808a808 */ /* 0x000fe40002000000 */
[----:B------:R-:W-:Y:S02]  /*1140*/  FSETP.NAN.AND P2, PT, R3, R3, PT ;  /* 0x000000030300720b */ /* 0x000fe40003f48000 */
[----:B------:R-:W-:-:S02]  /*1150*/  FSETP.GEU.AND P6, PT, R11, 127, PT ;  /* 0x42fe00000b00780b */ /* 0x000fc40003fce000 */
[----:B------:R-:W-:Y:S01]  /*1160*/  @!P0 FSEL R3, R3, -127, P2 ;  /* 0xc2fe000003038808 */ /* 0x000fe20001000000 */
[----:B-1----:R-:W-:Y:S01]  /*1170*/  F2I.S16.TRUNC.NTZ R12, R8 ;  /* 0x00000008000c7305 */ /* 0x002fe2000020e900 */
[C---:B------:R-:W-:Y:S02]  /*1180*/  FSETP.NAN.AND P0, PT, R9.reuse, R9, PT ;  /* 0x000000090900720b */ /* 0x040fe40003f08000 */
[----:B------:R-:W-:Y:S02]  /*1190*/  FSETP.GEU.AND P4, PT, R8, 127, PT ;  /* 0x42fe00000800780b */ /* 0x000fe40003f8e000 */
[----:B------:R-:W-:Y:S02]  /*11a0*/  @!P3 FSEL R9, R9, -127, P0 ;  /* 0xc2fe00000909b808 */ /* 0x000fe40000000000 */
[----:B------:R-:W-:Y:S01]  /*11b0*/  FSETP.GEU.AND P2, PT, R3, 127, PT ;  /* 0x42fe00000300780b */ /* 0x000fe20003f4e000 */
[----:B------:R1:W2:Y:S01]  /*11c0*/  F2I.S16.TRUNC.NTZ R17, R3 ;  /* 0x0000000300117305 */ /* 0x0002a2000020e900 */
[----:B------:R-:W-:-:S02]  /*11d0*/  FSETP.GEU.AND P0, PT, R9, 127, PT ;  /* 0x42fe00000900780b */ /* 0x000fc40003f0e000 */
[----:B------:R-:W-:Y:S02]  /*11e0*/  FSETP.NAN.AND P5, PT, R11, R11, PT ;  /* 0x0000000b0b00720b */ /* 0x000fe40003fa8000 */
[----:B0-----:R-:W-:Y:S02]  /*11f0*/  LOP3.LUT R10, R10, 0xffff, RZ, 0xc0, !PT ;  /* 0x0000ffff0a0a7812 */ /* 0x001fe400078ec0ff */
[----:B------:R-:W-:Y:S01]  /*1200*/  FSETP.NAN.AND P3, PT, R8, R8, PT ;  /* 0x000000080800720b */ /* 0x000fe20003f68000 */
[----:B------:R0:W3:Y:S01]  /*1210*/  F2I.S16.TRUNC.NTZ R13, R9 ;  /* 0x00000009000d7305 */ /* 0x0000e2000020e900 */
[----:B------:R-:W-:Y:S02]  /*1220*/  @P6 SEL R10, R10, 0x7f, P5 ;  /* 0x0000007f0a0a6807 */ /* 0x000fe40002800000 */
[----:B------:R-:W-:Y:S01]  /*1230*/  FSETP.NAN.AND P5, PT, R3, R3, PT ;  /* 0x000000030300720b */ /* 0x000fe20003fa8000 */
[----:B-1----:R-:W-:Y:S01]  /*1240*/  IMAD R3, R16, 0xc00, RZ ;  /* 0x00000c0010037824 */ /* 0x002fe200078e02ff */
[----:B------:R-:W-:-:S02]  /*1250*/  FSETP.NAN.AND P6, PT, R9, R9, PT ;  /* 0x000000090900720b */ /* 0x000fc40003fc8000 */
[----:B--2---:R-:W-:Y:S02]  /*1260*/  LOP3.LUT R8, R17, 0xffff, RZ, 0xc0, !PT ;  /* 0x0000ffff11087812 */ /* 0x004fe400078ec0ff */
[----:B0-----:R-:W-:Y:S02]  /*1270*/  LOP3.LUT R9, R12, 0xffff, RZ, 0xc0, !PT ;  /* 0x0000ffff0c097812 */ /* 0x001fe400078ec0ff */
[----:B------:R-:W-:Y:S02]  /*1280*/  LOP3.LUT R15, R3, 0x3fc, R15, 0xf8, !PT ;  /* 0x000003fc030f7812 */ /* 0x000fe400078ef80f */
[----:B------:R-:W-:Y:S02]  /*1290*/  @P4 SEL R9, R9, 0x7f, P3 ;  /* 0x0000007f09094807 */ /* 0x000fe40001800000 */
[----:B---3--:R-:W-:Y:S02]  /*12a0*/  LOP3.LUT R13, R13, 0xffff, RZ, 0xc0, !PT ;  /* 0x0000ffff0d0d7812 */ /* 0x008fe400078ec0ff */
[----:B------:R-:W-:-:S02]  /*12b0*/  @P2 SEL R8, R8, 0x7f, P5 ;  /* 0x0000007f08082807 */ /* 0x000fc40002800000 */
[----:B------:R-:W-:Y:S02]  /*12c0*/  @P0 SEL R13, R13, 0x7f, P6 ;  /* 0x0000007f0d0d0807 */ /* 0x000fe40003000000 */
[----:B------:R-:W-:Y:S02]  /*12d0*/  PRMT R12, R9, 0x3340, R10 ;  /* 0x00003340090c7816 */ /* 0x000fe4000000000a */
[C---:B------:R-:W-:Y:S02]  /*12e0*/  IADD3 R10, P0, R15.reuse, c[0x0][0x178], RZ ;  /* 0x00005e000f0a7a10 */ /* 0x040fe40007f1e0ff */
[----:B------:R-:W-:Y:S02]  /*12f0*/  PRMT R13, R8, 0x3340, R13 ;  /* 0x00003340080d7816 */ /* 0x000fe4000000000d */
[----:B------:R-:W-:Y:S01]  /*1300*/  CS2R R8, SRZ ;  /* 0x0000000000087805 */ /* 0x000fe2000001ff00 */
[----:B------:R-:W-:Y:S02]  /*1310*/  LEA.HI.X.SX32 R11, R15, c[0x0][0x17c], 0x1, P0 ;  /* 0x00005f000f0b7a11 */ /* 0x000fe400000f0eff */
[----:B------:R-:W-:-:S05]  /*1320*/  PRMT R17, R12, 0x5410, R13 ;  /* 0x000054100c117816 */ /* 0x000fca000000000d */
[----:B------:R0:W-:Y:S04]  /*1330*/  @!P1 STG.E [R10.64], R17 ;  /* 0x000000110a009986 */ /* 0x0001e8000c101904 */
[----:B------:R-:W2:Y:S01]  /*1340*/  @!P1 LDG.E.EF.64 R8, [R6.64] ;  /* 0x0000000406089981 */ /* 0x000ea2000c0e1b00 */
[----:B------:R-:W-:Y:S01]  /*1350*/  IMAD.IADD R0, R0, 0x1, R3 ;  /* 0x0000000100007824 */ /* 0x000fe200078e0203 */
[C---:B--2---:R-:W-:Y:S01]  /*1360*/  PRMT R12, R8.reuse, 0x7632, R12 ;  /* 0x00007632080c7816 */ /* 0x044fe2000000000c */
[----:B------:R-:W-:-:S04]  /*1370*/  IMAD.U32 R13, R8, 0x10000, RZ ;  /* 0x00010000080d7824 */ /* 0x000fc800078e00ff */
[----:B------:R-:W-:Y:S01]  /*1380*/  FMUL R8, R2, R13 ;  /* 0x0000000d02087220 */ /* 0x000fe20000400000 */
[----:B------:R-:W-:Y:S02]  /*1390*/  IMAD.U32 R15, R12, 0x10000, RZ ;  /* 0x000100000c0f7824 */ /* 0x000fe400078e00ff */
[C---:B------:R-:W-:Y:S01]  /*13a0*/  IMAD.U32 R13, R9.reuse, 0x10000, RZ ;  /* 0x00010000090d7824 */ /* 0x040fe200078e00ff */
[----:B------:R-:W-:Y:S01]  /*13b0*/  PRMT R9, R9, 0x7632, R9 ;  /* 0x0000763209097816 */ /* 0x000fe20000000009 */
[C---:B------:R-:W-:Y:S01]  /*13c0*/  FMUL R15, R2.reuse, R15 ;  /* 0x0000000f020f7220 */ /* 0x040fe20000400000 */
[----:B------:R-:W1:Y:S01]  /*13d0*/  FRND R8, R8 ;  /* 0x0000000800087307 */ /* 0x000e620000201000 */
[----:B------:R-:W-:Y:S02]  /*13e0*/  FMUL R13, R2, R13 ;  /* 0x0000000d020d7220 */ /* 0x000fe40000400000 */
[----:B------:R-:W-:-:S04]  /*13f0*/  IMAD.U32 R9, R9, 0x10000, RZ ;  /* 0x0001000009097824 */ /* 0x000fc800078e00ff */
[----:B------:R-:W-:Y:S01]  /*1400*/  FMUL R9, R2, R9 ;  /* 0x0000000902097220 */ /* 0x000fe20000400000 */
[----:B------:R-:W2:Y:S08]  /*1410*/  FRND R15, R15 ;  /* 0x0000000f000f7307 */ /* 0x000eb00000201000 */
[----:B------:R-:W3:Y:S01]  /*1420*/  FRND R13, R13 ;  /* 0x0000000d000d7307 */ /* 0x000ee20000201000 */
[----:B-1----:R-:W-:-:S02]  /*1430*/  FSETP.GT.AND P2, PT, R8, -127, PT ;  /* 0xc2fe00000800780b */ /* 0x002fc40003f44000 */
[----:B------:R-:W-:-:S05]  /*1440*/  FSETP.NAN.AND P4, PT, R8, R8, PT ;  /* 0x000000080800720b */ /* 0x000fca0003f88000 */
[----:B------:R-:W1:Y:S01]  /*1450*/  FRND R9, R9 ;  /* 0x0000000900097307 */ /* 0x000e620000201000 */
[----:B--2---:R-:W-:-:S05]  /*1460*/  FSETP.GT.AND P3, PT, R15, -127, PT ;  /* 0xc2fe00000f00780b */ /* 0x004fca0003f64000 */
[----:B------:R-:W-:Y:S02]  /*1470*/  @!P2 FSEL R8, R8, -127, P4 ;  /* 0xc2fe00000808a808 */ /* 0x000fe40002000000 */
[----:B---3--:R-:W-:Y:S02]  /*1480*/  FSETP.GT.AND P0, PT, R13, -127, PT ;  /* 0xc2fe00000d00780b */ /* 0x008fe40003f04000 */
[C---:B------:R-:W-:Y:S01]  /*1490*/  FSETP.NAN.AND P4, PT, R15.reuse, R15, PT ;  /* 0x0000000f0f00720b */ /* 0x040fe20003f88000 */
[----:B------:R-:W-:Y:S03]  /*14a0*/  F2I.S16.TRUNC.NTZ R7, R8 ;  /* 0x0000000800077305 */ /* 0x000fe6000020e900 */
[----:B------:R-:W-:Y:S02]  /*14b0*/  @!P3 FSEL R15, R15, -127, P4 ;  /* 0xc2fe00000f0fb808 */ /* 0x000fe40002000000 */
[----:B-1----:R-:W-:-:S02]  /*14c0*/  FSETP.GT.AND P2, PT, R9, -127, PT ;  /* 0xc2fe00000900780b */ /* 0x002fc40003f44000 */
[----:B------:R-:W-:Y:S01]  /*14d0*/  FSETP.NAN.AND P3, PT, R13, R13, PT ;  /* 0x0000000d0d00720b */ /* 0x000fe20003f68000 */
[----:B------:R-:W1:Y:S01]  /*14e0*/  F2I.S16.TRUNC.NTZ R6, R15 ;  /* 0x0000000f00067305 */ /* 0x000e62000020e900 */
[----:B------:R-:W-:Y:S02]  /*14f0*/  FSETP.GEU.AND P6, PT, R15, 127, PT ;  /* 0x42fe00000f00780b */ /* 0x000fe40003fce000 */
[----:B------:R-:W-:Y:S02]  /*1500*/  @!P0 FSEL R13, R13, -127, P3 ;  /* 0xc2fe00000d0d8808 */ /* 0x000fe40001800000 */
[----:B------:R-:W-:Y:S02]  /*1510*/  FSETP.NAN.AND P0, PT, R9, R9, PT ;  /* 0x000000090900720b */ /* 0x000fe40003f08000 */
[----:B------:R-:W-:Y:S01]  /*1520*/  FSETP.GEU.AND P4, PT, R8, 127, PT ;  /* 0x42fe00000800780b */ /* 0x000fe20003f8e000 */
[----:B0-----:R-:W0:Y:S01]  /*1530*/  F2I.S16.TRUNC.NTZ R11, R13 ;  /* 0x0000000d000b7305 */ /* 0x001e22000020e900 */
[----:B------:R-:W-:-:S02]  /*1540*/  FSETP.NAN.AND P5, PT, R15, R15, PT ;  /* 0x0000000f0f00720b */ /* 0x000fc40003fa8000 */
[----:B------:R-:W-:Y:S02]  /*1550*/  @!P2 FSEL R9, R9, -127, P0 ;  /* 0xc2fe00000909a808 */ /* 0x000fe40000000000 */
[----:B------:R-:W-:Y:S02]  /*1560*/  FSETP.GEU.AND P2, PT, R13, 127, PT ;  /* 0x42fe00000d00780b */ /* 0x000fe40003f4e000 */
[----:B------:R-:W-:Y:S01]  /*1570*/  FSETP.GEU.AND P0, PT, R9, 127, PT ;  /* 0x42fe00000900780b */ /* 0x000fe20003f0e000 */
[----:B------:R-:W2:Y:S01]  /*1580*/  F2I.S16.TRUNC.NTZ R10, R9 ;  /* 0x00000009000a7305 */ /* 0x000ea2000020e900 */
[----:B-1----:R-:W-:Y:S02]  /*1590*/  LOP3.LUT R6, R6, 0xffff, RZ, 0xc0, !PT ;  /* 0x0000ffff06067812 */ /* 0x002fe400078ec0ff */
[----:B------:R-:W-:Y:S02]  /*15a0*/  FSETP.NAN.AND P3, PT, R8, R8, PT ;  /* 0x000000080800720b */ /* 0x000fe40003f68000 */
[----:B------:R-:W-:-:S02]  /*15b0*/  @P6 SEL R6, R6, 0x7f, P5 ;  /* 0x0000007f06066807 */ /* 0x000fc40002800000 */
[----:B------:R-:W-:Y:S02]  /*15c0*/  FSETP.NAN.AND P5, PT, R13, R13, PT ;  /* 0x0000000d0d00720b */ /* 0x000fe40003fa8000 */
[----:B------:R-:W-:Y:S02]  /*15d0*/  FSETP.NAN.AND P6, PT, R9, R9, PT ;  /* 0x000000090900720b */ /* 0x000fe40003fc8000 */
[----:B------:R-:W-:Y:S02]  /*15e0*/  LOP3.LUT R7, R7, 0xffff, RZ, 0xc0, !PT ;  /* 0x0000ffff07077812 */ /* 0x000fe400078ec0ff */
[----:B0-----:R-:W-:Y:S02]  /*15f0*/  LOP3.LUT R11, R11, 0xffff, RZ, 0xc0, !PT ;  /* 0x0000ffff0b0b7812 */ /* 0x001fe400078ec0ff */
[----:B------:R-:W-:Y:S02]  /*1600*/  @P4 SEL R7, R7, 0x7f, P3 ;  /* 0x0000007f07074807 */ /* 0x000fe40001800000 */
[----:B--2---:R-:W-:-:S02]  /*1610*/  LOP3.LUT R10, R10, 0xffff, RZ, 0xc0, !PT ;  /* 0x0000ffff0a0a7812 */ /* 0x004fc400078ec0ff */
[----:B------:R-:W-:Y:S02]  /*1620*/  @P2 SEL R11, R11, 0x7f, P5 ;  /* 0x0000007f0b0b2807 */ /* 0x000fe40002800000 */
[----:B------:R-:W-:Y:S02]  /*1630*/  @P0 SEL R10, R10, 0x7f, P6 ;  /* 0x0000007f0a0a0807 */ /* 0x000fe40003000000 */
[----:B------:R-:W-:Y:S02]  /*1640*/  PRMT R9, R7, 0x3340, R6 ;  /* 0x0000334007097816 */ /* 0x000fe40000000006 */
[----:B------:R-:W-:Y:S02]  /*1650*/  PRMT R10, R11, 0x3340, R10 ;  /* 0x000033400b0a7816 */ /* 0x000fe4000000000a */
[----:B------:R-:W-:Y:S02]  /*1660*/  IADD3 R6, P0, R0, c[0x0][0x178], RZ ;  /* 0x00005e0000067a10 */ /* 0x000fe40007f1e0ff */
[----:B------:R-:W-:-:S02]  /*1670*/  PRMT R13, R9, 0x5410, R10 ;  /* 0x00005410090d7816 */ /* 0x000fc4000000000a */
[----:B------:R-:W-:Y:S01]  /*1680*/  LEA.HI.X.SX32 R7, R0, c[0x0][0x17c], 0x1, P0 ;  /* 0x00005f0000077a11 */ /* 0x000fe200000f0eff */
[----:B------:R-:W-:-:S04]  /*1690*/  CS2R R8, SRZ ;  /* 0x0000000000087805 */ /* 0x000fc8000001ff00 */
[----:B------:R0:W-:Y:S04]  /*16a0*/  @!P1 STG.E [R6.64], R13 ;  /* 0x0000000d06009986 */ /* 0x0001e8000c101904 */
[----:B------:R-:W2:Y:S01]  /*16b0*/  @!P1 LDG.E.EF.64 R8, [R4.64] ;  /* 0x0000000404089981 */ /* 0x000ea2000c0e1b00 */
[----:B------:R-:W-:Y:S01]  /*16c0*/  IMAD.IADD R3, R14, 0x1, R3 ;  /* 0x000000010e037824 */ /* 0x000fe200078e0203 */
[C---:B--2---:R-:W-:Y:S01]  /*16d0*/  PRMT R0, R9.reuse, 0x7632, R0 ;  /* 0x0000763209007816 */ /* 0x044fe20000000000 */
[----:B------:R-:W-:-:S04]  /*16e0*/  IMAD.U32 R9, R9, 0x10000, RZ ;  /* 0x0001000009097824 */ /* 0x000fc800078e00ff */
[----:B------:R-:W-:Y:S01]  /*16f0*/  IMAD.U32 R11, R0, 0x10000, RZ ;  /* 0x00010000000b7824 */ /* 0x000fe200078e00ff */
[----:B------:R-:W-:Y:S01]  /*1700*/  FMUL R0, R2, R9 ;  /* 0x0000000902007220 */ /* 0x000fe20000400000 */
[C---:B------:R-:W-:Y:S01]  /*1710*/  IMAD.U32 R9, R8.reuse, 0x10000, RZ ;  /* 0x0001000008097824 */ /* 0x040fe200078e00ff */
[----:B------:R-:W-:Y:S01]  /*1720*/  PRMT R8, R8, 0x7632, R8 ;  /* 0x0000763208087816 */ /* 0x000fe20000000008 */
[C---:B------:R-:W-:Y:S02]  /*1730*/  FMUL R11, R2.reuse, R11 ;  /* 0x0000000b020b7220 */ /* 0x040fe40000400000 */
[----:B------:R-:W-:Y:S01]  /*1740*/  FMUL R9, R2, R9 ;  /* 0x0000000902097220 */ /* 0x000fe20000400000 */
[----:B------:R-:W1:Y:S01]  /*1750*/  FRND R0, R0 ;  /* 0x0000000000007307 */ /* 0x000e620000201000 */
[----:B------:R-:W-:-:S04]  /*1760*/  IMAD.U32 R5, R8, 0x10000, RZ ;  /* 0x0001000008057824 */ /* 0x000fc800078e00ff */
[----:B------:R-:W-:-:S03]  /*1770*/  FMUL R5, R2, R5 ;  /* 0x0000000502057220 */ /* 0x000fc60000400000 */
[----:B------:R-:W2:Y:S08]  /*1780*/  FRND R11, R11 ;  /* 0x0000000b000b7307 */ /* 0x000eb00000201000 */
[----:B------:R-:W3:Y:S01]  /*1790*/  FRND R9, R9 ;  /* 0x0000000900097307 */ /* 0x000ee20000201000 */
[C---:B-1----:R-:W-:Y:S02]  /*17a0*/  FSETP.GT.AND P2, PT, R0.reuse, -127, PT ;  /* 0xc2fe00000000780b */ /* 0x042fe40003f44000 */
[----:B------:R-:W-:-:S05]  /*17b0*/  FSETP.NAN.AND P4, PT, R0, R0, PT ;  /* 0x000000000000720b */ /* 0x000fca0003f88000 */
[----:B------:R-:W1:Y:S01]  /*17c0*/  FRND R5, R5 ;  /* 0x0000000500057307 */ /* 0x000e620000201000 */
[----:B--2---:R-:W-:-:S05]  /*17d0*/  FSETP.GT.AND P3, PT, R11, -127, PT ;  /* 0xc2fe00000b00780b */ /* 0x004fca0003f64000 */
[----:B------:R-:W-:Y:S02]  /*17e0*/  @!P2 FSEL R0, R0, -127, P4 ;  /* 0xc2fe00000000a808 */ /* 0x000fe40002000000 */
[----:B---3--:R-:W-:Y:S02]  /*17f0*/  FSETP.GT.AND P0, PT, R9, -127, PT ;  /* 0xc2fe00000900780b */ /* 0x008fe40003f04000 */
[C---:B------:R-:W-:Y:S01]  /*1800*/  FSETP.NAN.AND P4, PT, R11.reuse, R11, PT ;  /* 0x0000000b0b00720b */ /* 0x040fe20003f88000 */
[----:B0-----:R-:W-:Y:S03]  /*1810*/  F2I.S16.TRUNC.NTZ R7, R0 ;  /* 0x0000000000077305 */ /* 0x001fe6000020e900 */
[----:B------:R-:W-:Y:S02]  /*1820*/  @!P3 FSEL R11, R11, -127, P4 ;  /* 0xc2fe00000b0bb808 */ /* 0x000fe40002000000 */
[----:B-1----:R-:W-:-:S02]  /*1830*/  FSETP.GT.AND P2, PT, R5, -127, PT ;  /* 0xc2fe00000500780b */ /* 0x002fc40003f44000 */
[----:B------:R-:W-:Y:S01]  /*1840*/  FSETP.NAN.AND P3, PT, R9, R9, PT ;  /* 0x000000090900720b */ /* 0x000fe20003f68000 */
[----:B------:R-:W0:Y:S01]  /*1850*/  F2I.S16.TRUNC.NTZ R6, R11 ;  /* 0x0000000b00067305 */ /* 0x000e22000020e900 */
[----:B------:R-:W-:Y:S02]  /*1860*/  FSETP.GEU.AND P6, PT, R11, 127, PT ;  /* 0x42fe00000b00780b */ /* 0x000fe40003fce000 */
[----:B------:R-:W-:Y:S02]  /*1870*/  @!P0 FSEL R9, R9, -127, P3 ;  /* 0xc2fe000009098808 */ /* 0x000fe40001800000 */
[----:B------:R-:W-:Y:S02]  /*1880*/  FSETP.NAN.AND P0, PT, R5, R5, PT ;  /* 0x000000050500720b */ /* 0x000fe40003f08000 */
[----:B------:R-:W-:Y:S01]  /*1890*/  FSETP.NAN.AND P5, PT, R11, R11, PT ;  /* 0x0000000b0b00720b */ /* 0x000fe20003fa8000 */
[----:B------:R-:W1:Y:S01]  /*18a0*/  F2I.S16.TRUNC.NTZ R4, R9 ;  /* 0x0000000900047305 */ /* 0x000e62000020e900 */
[----:B------:R-:W-:-:S02]  /*18b0*/  FSETP.NAN.AND P4, PT, R0, R0, PT ;  /* 0x000000000000720b */ /* 0x000fc40003f88000 */
[----:B------:R-:W-:Y:S02]  /*18c0*/  @!P2 FSEL R5, R5, -127, P0 ;  /* 0xc2fe00000505a808 */ /* 0x000fe40000000000 */
[----:B------:R-:W-:Y:S02]  /*18d0*/  FSETP.GEU.AND P0, PT, R0, 127, PT ;  /* 0x42fe00000000780b */ /* 0x000fe40003f0e000 */
[----:B------:R-:W-:Y:S01]  /*18e0*/  FSETP.GEU.AND P2, PT, R9, 127, PT ;  /* 0x42fe00000900780b */ /* 0x000fe20003f4e000 */
[----:B------:R1:W2:Y:S01]  /*18f0*/  F2I.S16.TRUNC.NTZ R2, R5 ;  /* 0x0000000500027305 */ /* 0x0002a2000020e900 */
[----:B------:R-:W-:Y:S02]  /*1900*/  FSETP.GEU.AND P3, PT, R5, 127, PT ;  /* 0x42fe00000500780b */ /* 0x000fe40003f6e000 */
[----:B0-----:R-:W-:Y:S02]  /*1910*/  LOP3.LUT R6, R6, 0xffff, RZ, 0xc0, !PT ;  /* 0x0000ffff06067812 */ /* 0x001fe400078ec0ff */
[----:B------:R-:W-:-:S02]  /*1920*/  LOP3.LUT R7, R7, 0xffff, RZ, 0xc0, !PT ;  /* 0x0000ffff07077812 */ /* 0x000fc400078ec0ff */
[----:B------:R-:W-:Y:S02]  /*1930*/  @P6 SEL R6, R6, 0x7f, P5 ;  /* 0x0000007f06066807 */ /* 0x000fe40002800000 */
[----:B------:R-:W-:Y:S02]  /*1940*/  FSETP.NAN.AND P6, PT, R5, R5, PT ;  /* 0x000000050500720b */ /* 0x000fe40003fc8000 */
[----:B------:R-:W-:Y:S02]  /*1950*/  FSETP.NAN.AND P5, PT, R9, R9, PT ;  /* 0x000000090900720b */ /* 0x000fe40003fa8000 */
[----:B-1----:R-:W-:Y:S02]  /*1960*/  LOP3.LUT R5, R4, 0xffff, RZ, 0xc0, !PT ;  /* 0x0000ffff04057812 */ /* 0x002fe400078ec0ff */
[----:B------:R-:W-:Y:S02]  /*1970*/  @P0 SEL R7, R7, 0x7f, P4 ;  /* 0x0000007f07070807 */ /* 0x000fe40002000000 */
[----:B--2---:R-:W-:-:S02]  /*1980*/  LOP3.LUT R0, R2, 0xffff, RZ, 0xc0, !PT ;  /* 0x0000ffff02007812 */ /* 0x004fc400078ec0ff */
[----:B------:R-:W-:Y:S02]  /*1990*/  @P2 SEL R5, R5, 0x7f, P5 ;  /* 0x0000007f05052807 */ /* 0x000fe40002800000 */
[----:B------:R-:W-:Y:S02]  /*19a0*/  @P3 SEL R0, R0, 0x7f, P6 ;  /* 0x0000007f00003807 */ /* 0x000fe40003000000 */
[----:B------:R-:W-:Y:S02]  /*19b0*/  PRMT R6, R7, 0x3340, R6 ;  /* 0x0000334007067816 */ /* 0x000fe40000000006 */
[----:B------:R-:W-:Y:S02]  /*19c0*/  IADD3 R2, P0, R3, c[0x0][0x178], RZ ;  /* 0x00005e0003027a10 */ /* 0x000fe40007f1e0ff */
[----:B------:R-:W-:Y:S02]  /*19d0*/  PRMT R5, R5, 0x3340, R0 ;  /* 0x0000334005057816 */ /* 0x000fe40000000000 */
[----:B------:R-:W-:-:S02]  /*19e0*/  LEA.HI.X.SX32 R3, R3, c[0x0][0x17c], 0x1, P0 ;  /* 0x00005f0003037a11 */ /* 0x000fc400000f0eff */
[----:B------:R-:W-:Y:S01]  /*19f0*/  PRMT R5, R5, 0x5410, R6 ;  /* 0x0000541005057816 */ /* 0x000fe20000000006 */
[----:B------:R-:W-:Y:S06]  /*1a00*/  @P1 EXIT ;  /* 0x000000000000194d */ /* 0x000fec0003800000 */
[----:B------:R-:W-:Y:S01]  /*1a10*/  STG.E [R2.64], R5 ;  /* 0x0000000502007986 */ /* 0x000fe2000c101904 */
[----:B------:R-:W-:Y:S05]  /*1a20*/  EXIT ;  /* 0x000000000000794d */ /* 0x000fea0003800000 */
.L_x_0:
[----:B------:R-:W-:-:S00]  /*1a30*/  BRA `(.L_x_0) ;  /* 0xfffffff000007947 */ /* 0x000fc0000383ffff */
[----:B------:R-:W-:-:S00]  /*1a40*/  NOP ;  /* 0x0000000000007918 */ /* 0x000fc00000000000 */
        /* <DEDUP_REMOVED lines=11> */
.L_x_1:


//--------------------- .nv.shared.triton_red_fused__to_copy_add_amax_amin_clamp_mul_reciprocal_11 --------------------------
	.section	.nv.shared.triton_red_fused__to_copy_add_amax_amin_clamp_mul_reciprocal_11,"aw",@nobits
	.sectionflags	@""
	.align	16
